//
// Generated by NVIDIA NVVM Compiler
//
// Compiler Build ID: CL-36424714
// Cuda compilation tools, release 13.0, V13.0.88
// Based on NVVM 20.0.0
//

.version 9.0
.target sm_100
.address_size 64

	// .globl	_Z10merge_sortPfS_ii

.visible .entry _Z10merge_sortPfS_ii(
	.param .u64 .ptr .align 1 _Z10merge_sortPfS_ii_param_0,
	.param .u64 .ptr .align 1 _Z10merge_sortPfS_ii_param_1,
	.param .u32 _Z10merge_sortPfS_ii_param_2,
	.param .u32 _Z10merge_sortPfS_ii_param_3
)
{
	.reg .pred 	%p<22>;
	.reg .b32 	%r<107>;
	.reg .b32 	%f<18>;
	.reg .b64 	%rd<59>;

	ld.param.u64 	%rd17, [_Z10merge_sortPfS_ii_param_0];
	ld.param.u64 	%rd18, [_Z10merge_sortPfS_ii_param_1];
	ld.param.u32 	%r62, [_Z10merge_sortPfS_ii_param_2];
	ld.param.u32 	%r63, [_Z10merge_sortPfS_ii_param_3];
	cvta.to.global.u64 	%rd1, %rd17;
	cvta.to.global.u64 	%rd2, %rd18;
	mov.u32 	%r64, %ntid.x;
	mov.u32 	%r65, %ctaid.x;
	mov.u32 	%r66, %tid.x;
	mad.lo.s32 	%r67, %r64, %r65, %r66;
	mul.lo.s32 	%r68, %r63, %r67;
	shl.b32 	%r1, %r68, 1;
	add.s32 	%r2, %r1, %r63;
	setp.le.s32 	%p1, %r62, %r2;
	@%p1 bra 	$L__BB0_28;
	mul.wide.s32 	%rd3, %r63, 4;
	sub.s32 	%r70, %r62, %r2;
	min.s32 	%r3, %r63, %r70;
	setp.lt.s32 	%p2, %r3, 1;
	mov.b32 	%r81, 0;
	mov.u32 	%r82, %r81;
	@%p2 bra 	$L__BB0_5;
	mul.wide.s32 	%rd19, %r1, 4;
	add.s64 	%rd4, %rd1, %rd19;
	add.s64 	%rd5, %rd2, %rd19;
	add.s64 	%rd6, %rd4, %rd3;
	mov.b32 	%r82, 0;
	mov.u32 	%r81, %r82;
$L__BB0_3:
	mul.wide.s32 	%rd20, %r81, 4;
	add.s64 	%rd21, %rd4, %rd20;
	ld.global.f32 	%f1, [%rd21];
	mul.wide.s32 	%rd22, %r82, 4;
	add.s64 	%rd23, %rd6, %rd22;
	ld.global.f32 	%f2, [%rd23];
	setp.geu.f32 	%p3, %f1, %f2;
	@%p3 bra 	$L__BB0_18;
	add.s32 	%r73, %r82, %r81;
	mul.wide.s32 	%rd26, %r73, 4;
	add.s64 	%rd27, %rd5, %rd26;
	st.global.f32 	[%rd27], %f1;
	add.s32 	%r81, %r81, 1;
	bra.uni 	$L__BB0_19;
$L__BB0_5:
	setp.ge.s32 	%p7, %r81, %r63;
	@%p7 bra 	$L__BB0_12;
	sub.s32 	%r74, %r63, %r81;
	and.b32  	%r6, %r74, 3;
	setp.eq.s32 	%p8, %r6, 0;
	mov.u32 	%r86, %r81;
	@%p8 bra 	$L__BB0_9;
	mul.wide.s32 	%rd28, %r1, 4;
	add.s64 	%rd7, %rd2, %rd28;
	add.s32 	%r84, %r81, %r82;
	add.s64 	%rd8, %rd1, %rd28;
	neg.s32 	%r83, %r6;
	mov.u32 	%r86, %r81;
$L__BB0_8:
	.pragma "nounroll";
	mul.wide.s32 	%rd29, %r84, 4;
	add.s64 	%rd30, %rd7, %rd29;
	mul.wide.s32 	%rd31, %r86, 4;
	add.s64 	%rd32, %rd8, %rd31;
	ld.global.f32 	%f3, [%rd32];
	st.global.f32 	[%rd30], %f3;
	add.s32 	%r86, %r86, 1;
	add.s32 	%r84, %r84, 1;
	add.s32 	%r83, %r83, 1;
	setp.ne.s32 	%p9, %r83, 0;
	@%p9 bra 	$L__BB0_8;
$L__BB0_9:
	sub.s32 	%r75, %r81, %r63;
	setp.gt.u32 	%p10, %r75, -4;
	mov.u32 	%r81, %r63;
	@%p10 bra 	$L__BB0_12;
	sub.s32 	%r97, %r86, %r63;
	mul.wide.s32 	%rd33, %r1, 4;
	add.s64 	%rd34, %rd33, 8;
	add.s64 	%rd9, %rd1, %rd34;
	add.s64 	%rd10, %rd2, %rd34;
	add.s32 	%r96, %r86, %r82;
$L__BB0_11:
	mul.wide.s32 	%rd35, %r86, 4;
	add.s64 	%rd36, %rd9, %rd35;
	mul.wide.s32 	%rd37, %r96, 4;
	add.s64 	%rd38, %rd10, %rd37;
	ld.global.f32 	%f4, [%rd36+-8];
	st.global.f32 	[%rd38+-8], %f4;
	ld.global.f32 	%f5, [%rd36+-4];
	st.global.f32 	[%rd38+-4], %f5;
	ld.global.f32 	%f6, [%rd36];
	st.global.f32 	[%rd38], %f6;
	ld.global.f32 	%f7, [%rd36+4];
	st.global.f32 	[%rd38+4], %f7;
	add.s32 	%r86, %r86, 4;
	add.s32 	%r97, %r97, 4;
	add.s32 	%r96, %r96, 4;
	setp.eq.s32 	%p11, %r97, 0;
	mov.u32 	%r81, %r63;
	@%p11 bra 	$L__BB0_12;
	bra.uni 	$L__BB0_11;
$L__BB0_12:
	setp.ge.s32 	%p12, %r82, %r3;
	@%p12 bra 	$L__BB0_21;
	sub.s32 	%r76, %r3, %r82;
	and.b32  	%r25, %r76, 3;
	setp.eq.s32 	%p13, %r25, 0;
	mov.u32 	%r95, %r82;
	@%p13 bra 	$L__BB0_16;
	mul.wide.s32 	%rd39, %r1, 4;
	add.s64 	%rd11, %rd2, %rd39;
	add.s32 	%r93, %r81, %r82;
	add.s64 	%rd40, %rd3, %rd39;
	add.s64 	%rd12, %rd1, %rd40;
	neg.s32 	%r92, %r25;
	mov.u32 	%r95, %r82;
$L__BB0_15:
	.pragma "nounroll";
	mul.wide.s32 	%rd41, %r93, 4;
	add.s64 	%rd42, %rd11, %rd41;
	mul.wide.s32 	%rd43, %r95, 4;
	add.s64 	%rd44, %rd12, %rd43;
	ld.global.f32 	%f8, [%rd44];
	st.global.f32 	[%rd42], %f8;
	add.s32 	%r95, %r95, 1;
	add.s32 	%r93, %r93, 1;
	add.s32 	%r92, %r92, 1;
	setp.ne.s32 	%p14, %r92, 0;
	@%p14 bra 	$L__BB0_15;
$L__BB0_16:
	sub.s32 	%r77, %r82, %r3;
	setp.gt.u32 	%p15, %r77, -4;
	@%p15 bra 	$L__BB0_21;
	sub.s32 	%r103, %r95, %r3;
	mul.wide.s32 	%rd45, %r1, 4;
	add.s64 	%rd46, %rd3, %rd45;
	add.s64 	%rd47, %rd46, %rd1;
	add.s64 	%rd13, %rd47, 8;
	add.s64 	%rd48, %rd45, %rd2;
	add.s64 	%rd14, %rd48, 8;
	add.s32 	%r102, %r81, %r95;
	bra.uni 	$L__BB0_20;
$L__BB0_18:
	add.s32 	%r72, %r82, %r81;
	mul.wide.s32 	%rd24, %r72, 4;
	add.s64 	%rd25, %rd5, %rd24;
	st.global.f32 	[%rd25], %f2;
	add.s32 	%r82, %r82, 1;
$L__BB0_19:
	setp.lt.s32 	%p4, %r81, %r63;
	setp.lt.s32 	%p5, %r82, %r3;
	and.pred  	%p6, %p4, %p5;
	@%p6 bra 	$L__BB0_3;
	bra.uni 	$L__BB0_5;
$L__BB0_20:
	mul.wide.s32 	%rd49, %r95, 4;
	add.s64 	%rd50, %rd13, %rd49;
	mul.wide.s32 	%rd51, %r102, 4;
	add.s64 	%rd52, %rd14, %rd51;
	ld.global.f32 	%f9, [%rd50+-8];
	st.global.f32 	[%rd52+-8], %f9;
	ld.global.f32 	%f10, [%rd50+-4];
	st.global.f32 	[%rd52+-4], %f10;
	ld.global.f32 	%f11, [%rd50];
	st.global.f32 	[%rd52], %f11;
	ld.global.f32 	%f12, [%rd50+4];
	st.global.f32 	[%rd52+4], %f12;
	add.s32 	%r95, %r95, 4;
	add.s32 	%r103, %r103, 4;
	add.s32 	%r102, %r102, 4;
	setp.eq.s32 	%p16, %r103, 0;
	@%p16 bra 	$L__BB0_21;
	bra.uni 	$L__BB0_20;
$L__BB0_21:
	add.s32 	%r78, %r2, %r63;
	min.s32 	%r43, %r62, %r78;
	setp.ge.s32 	%p17, %r1, %r43;
	@%p17 bra 	$L__BB0_28;
	sub.s32 	%r79, %r43, %r1;
	and.b32  	%r44, %r79, 3;
	setp.eq.s32 	%p18, %r44, 0;
	mov.u32 	%r101, %r1;
	@%p18 bra 	$L__BB0_25;
	neg.s32 	%r99, %r44;
	mov.u32 	%r101, %r1;
$L__BB0_24:
	.pragma "nounroll";
	mul.wide.s32 	%rd53, %r101, 4;
	add.s64 	%rd54, %rd1, %rd53;
	add.s64 	%rd55, %rd2, %rd53;
	ld.global.f32 	%f13, [%rd55];
	st.global.f32 	[%rd54], %f13;
	add.s32 	%r101, %r101, 1;
	add.s32 	%r99, %r99, 1;
	setp.ne.s32 	%p19, %r99, 0;
	@%p19 bra 	$L__BB0_24;
$L__BB0_25:
	sub.s32 	%r80, %r1, %r43;
	setp.gt.u32 	%p20, %r80, -4;
	@%p20 bra 	$L__BB0_28;
	sub.s32 	%r105, %r101, %r43;
	add.s64 	%rd15, %rd2, 8;
	add.s64 	%rd16, %rd1, 8;
$L__BB0_27:
	mul.wide.s32 	%rd56, %r101, 4;
	add.s64 	%rd57, %rd15, %rd56;
	add.s64 	%rd58, %rd16, %rd56;
	ld.global.f32 	%f14, [%rd57+-8];
	st.global.f32 	[%rd58+-8], %f14;
	ld.global.f32 	%f15, [%rd57+-4];
	st.global.f32 	[%rd58+-4], %f15;
	ld.global.f32 	%f16, [%rd57];
	st.global.f32 	[%rd58], %f16;
	ld.global.f32 	%f17, [%rd57+4];
	st.global.f32 	[%rd58+4], %f17;
	add.s32 	%r101, %r101, 4;
	add.s32 	%r105, %r105, 4;
	setp.ne.s32 	%p21, %r105, 0;
	@%p21 bra 	$L__BB0_27;
$L__BB0_28:
	ret;

}


// ===== COMPILED SASS (sm_100) =====

	.target	sm_100

	.elftype	@"ET_EXEC"


//--------------------- .note.nv.tkinfo           --------------------------
	.section	.note.nv.tkinfo,"",@"SHT_NOTE"
	.sectionflags	@"SHF_NOTE_NV_TKINFO"
	.tkinfo
        /*0018*/ 	.word	0x00000002
        /*0030*/ 	.string	""
        /*0030*/ 	.string	"ptxas"
        /*0030*/ 	.string	"Cuda compilation tools, release 13.0, V13.0.88"
        /*0030*/ 	.string	"Build cuda_13.0.r13.0/compiler.36424714_0"
        /*0030*/ 	.string	"-arch sm_100 -m 64 "



//--------------------- .note.nv.cuinfo           --------------------------
	.section	.note.nv.cuinfo,"",@"SHT_NOTE"
	.sectionflags	@"SHF_NOTE_NV_CUINFO"
        /*0018*/ 	.short	0x0002
        /*001a*/ 	.short	0x0064
        /*001c*/ 	.short	0x0082
	.zero		2


//--------------------- .nv.info                  --------------------------
	.section	.nv.info,"",@"SHT_CUDA_INFO"
	.align	4


	//----- nvinfo : EIATTR_REGCOUNT
	.align		4
        /*0000*/ 	.byte	0x04, 0x2f
        /*0002*/ 	.short	(.L_1 - .L_0)
	.align		4
.L_0:
        /*0004*/ 	.word	index@(_Z10merge_sortPfS_ii)
        /*0008*/ 	.word	0x00000020


	//----- nvinfo : EIATTR_FRAME_SIZE
	.align		4
.L_1:
        /*000c*/ 	.byte	0x04, 0x11
        /*000e*/ 	.short	(.L_3 - .L_2)
	.align		4
.L_2:
        /*0010*/ 	.word	index@(_Z10merge_sortPfS_ii)
        /*0014*/ 	.word	0x00000000


	//----- nvinfo : EIATTR_MIN_STACK_SIZE
	.align		4
.L_3:
        /*0018*/ 	.byte	0x04, 0x12
        /*001a*/ 	.short	(.L_5 - .L_4)
	.align		4
.L_4:
        /*001c*/ 	.word	index@(_Z10merge_sortPfS_ii)
        /*0020*/ 	.word	0x00000000
.L_5:


//--------------------- .nv.compat                --------------------------
	.section	.nv.compat,"",@"SHT_CUDA_COMPAT_INFO"
	.align	4
        /*0000*/ 	.byte	0x02, 0x09, 0x00, 0x00, 0x02, 0x02, 0x01, 0x00, 0x02, 0x05, 0x05, 0x00, 0x03, 0x07, 0x01, 0x01
        /*0010*/ 	.byte	0x02, 0x03, 0x00, 0x00, 0x02, 0x06, 0x01, 0x00, 0x04, 0x0b, 0x08, 0x00, 0x09, 0x00, 0x00, 0x00
        /*0020*/ 	.byte	0x00, 0x00, 0x00, 0x00


//--------------------- .nv.info._Z10merge_sortPfS_ii --------------------------
	.section	.nv.info._Z10merge_sortPfS_ii,"",@"SHT_CUDA_INFO"
	.sectionflags	@""
	.align	4


	//----- nvinfo : EIATTR_CUDA_API_VERSION
	.align		4
        /*0000*/ 	.byte	0x04, 0x37
        /*0002*/ 	.short	(.L_7 - .L_6)
.L_6:
        /*0004*/ 	.word	0x00000082


	//----- nvinfo : EIATTR_KPARAM_INFO
	.align		4
.L_7:
        /*0008*/ 	.byte	0x04, 0x17
        /*000a*/ 	.short	(.L_9 - .L_8)
.L_8:
        /*000c*/ 	.word	0x00000000
        /*0010*/ 	.short	0x0003
        /*0012*/ 	.short	0x0014
        /*0014*/ 	.byte	0x00, 0xf0, 0x11, 0x00


	//----- nvinfo : EIATTR_KPARAM_INFO
	.align		4
.L_9:
        /*0018*/ 	.byte	0x04, 0x17
        /*001a*/ 	.short	(.L_11 - .L_10)
.L_10:
        /*001c*/ 	.word	0x00000000
        /*0020*/ 	.short	0x0002
        /*0022*/ 	.short	0x0010
        /*0024*/ 	.byte	0x00, 0xf0, 0x11, 0x00


	//----- nvinfo : EIATTR_KPARAM_INFO
	.align		4
.L_11:
        /*0028*/ 	.byte	0x04, 0x17
        /*002a*/ 	.short	(.L_13 - .L_12)
.L_12:
        /*002c*/ 	.word	0x00000000
        /*0030*/ 	.short	0x0001
        /*0032*/ 	.short	0x0008
        /*0034*/ 	.byte	0x00, 0xf5, 0x21, 0x00


	//----- nvinfo : EIATTR_KPARAM_INFO
	.align		4
.L_13:
        /*0038*/ 	.byte	0x04, 0x17
        /*003a*/ 	.short	(.L_15 - .L_14)
.L_14:
        /*003c*/ 	.word	0x00000000
        /*0040*/ 	.short	0x0000
        /*0042*/ 	.short	0x0000
        /*0044*/ 	.byte	0x00, 0xf5, 0x21, 0x00


	//----- nvinfo : EIATTR_SPARSE_MMA_MASK
	.align		4
.L_15:
        /*0048*/ 	.byte	0x03, 0x50
        /*004a*/ 	.short	0x0000


	//----- nvinfo : EIATTR_MAXREG_COUNT
	.align		4
        /*004c*/ 	.byte	0x03, 0x1b
        /*004e*/ 	.short	0x00ff


	//----- nvinfo : EIATTR_MERCURY_ISA_VERSION
	.align		4
        /*0050*/ 	.byte	0x03, 0x5f
        /*0052*/ 	.short	0x0101


	//----- nvinfo : EIATTR_VRC_CTA_INIT_COUNT
	.align		4
        /*0054*/ 	.byte	0x02, 0x4a
	.zero		1
	.zero		1


	//----- nvinfo : EIATTR_EXIT_INSTR_OFFSETS
	.align		4
        /*0058*/ 	.byte	0x04, 0x1c
        /*005a*/ 	.short	(.L_17 - .L_16)


	//   ....[0]....
.L_16:
        /*005c*/ 	.word	0x000000b0


	//   ....[1]....
        /*0060*/ 	.word	0x00000a40


	//   ....[2]....
        /*0064*/ 	.word	0x00000b70


	//   ....[3]....
        /*0068*/ 	.word	0x00000d00


	//----- nvinfo : EIATTR_CRS_STACK_SIZE
	.align		4
.L_17:
        /*006c*/ 	.byte	0x04, 0x1e
        /*006e*/ 	.short	(.L_19 - .L_18)
.L_18:
        /*0070*/ 	.word	0x00000000


	//----- nvinfo : EIATTR_CBANK_PARAM_SIZE
	.align		4
.L_19:
        /*0074*/ 	.byte	0x03, 0x19
        /*0076*/ 	.short	0x0018


	//----- nvinfo : EIATTR_PARAM_CBANK
	.align		4
        /*0078*/ 	.byte	0x04, 0x0a
        /*007a*/ 	.short	(.L_21 - .L_20)
	.align		4
.L_20:
        /*007c*/ 	.word	index@(.nv.constant0._Z10merge_sortPfS_ii)
        /*0080*/ 	.short	0x0380
        /*0082*/ 	.short	0x0018


	//----- nvinfo : EIATTR_SW_WAR
	.align		4
.L_21:
        /*0084*/ 	.byte	0x04, 0x36
        /*0086*/ 	.short	(.L_23 - .L_22)
.L_22:
        /*0088*/ 	.word	0x00000008
.L_23:


//--------------------- .nv.callgraph             --------------------------
	.section	.nv.callgraph,"",@"SHT_CUDA_CALLGRAPH"
	.align	4
	.sectionentsize	8
	.align		4
        /*0000*/ 	.word	0x00000000
	.align		4
        /*0004*/ 	.word	0xffffffff
	.align		4
        /*0008*/ 	.word	0x00000000
	.align		4
        /*000c*/ 	.word	0xfffffffe
	.align		4
        /*0010*/ 	.word	0x00000000
	.align		4
        /*0014*/ 	.word	0xfffffffd
	.align		4
        /*0018*/ 	.word	0x00000000
	.align		4
        /*001c*/ 	.word	0xfffffffc


//--------------------- .text._Z10merge_sortPfS_ii --------------------------
	.section	.text._Z10merge_sortPfS_ii,"ax",@progbits
	.align	128
        .global         _Z10merge_sortPfS_ii
        .type           _Z10merge_sortPfS_ii,@function
        .size           _Z10merge_sortPfS_ii,(.L_x_21 - _Z10merge_sortPfS_ii)
        .other          _Z10merge_sortPfS_ii,@"STO_CUDA_ENTRY STV_DEFAULT"
_Z10merge_sortPfS_ii:
.text._Z10merge_sortPfS_ii:
[----:B------:R-:W-:Y:S01]  /*0000*/  LDC R1, c[0x0][0x37c] ;  /* 0x0000df00ff017b82 */ /* 0x000fe20000000800 */
[----:B------:R-:W0:Y:S01]  /*0010*/  S2R R3, SR_CTAID.X ;  /* 0x0000000000037919 */ /* 0x000e220000002500 */
[----:B------:R-:W1:Y:S01]  /*0020*/  LDCU.64 UR6, c[0x0][0x390] ;  /* 0x00007200ff0677ac */ /* 0x000e620008000a00 */
[----:B------:R-:W0:Y:S01]  /*0030*/  S2R R0, SR_TID.X ;  /* 0x0000000000007919 */ /* 0x000e220000002100 */
[----:B------:R-:W0:Y:S01]  /*0040*/  LDCU UR4, c[0x0][0x360] ;  /* 0x00006c00ff0477ac */ /* 0x000e220008000800 */
[----:B-1----:R-:W-:Y:S02]  /*0050*/  IMAD.U32 R6, RZ, RZ, UR7 ;  /* 0x00000007ff067e24 */ /* 0x002fe4000f8e00ff */
[----:B0-----:R-:W-:-:S04]  /*0060*/  IMAD R3, R3, UR4, R0 ;  /* 0x0000000403037c24 */ /* 0x001fc8000f8e0200 */
[----:B------:R-:W-:-:S04]  /*0070*/  IMAD R3, R3, R6, RZ ;  /* 0x0000000603037224 */ /* 0x000fc800078e02ff */
[----:B------:R-:W-:-:S05]  /*0080*/  IMAD.SHL.U32 R7, R3, 0x2, RZ ;  /* 0x0000000203077824 */ /* 0x000fca00078e00ff */
[----:B------:R-:W-:-:S04]  /*0090*/  IADD3 R4, PT, PT, R7, R6, RZ ;  /* 0x0000000607047210 */ /* 0x000fc80007ffe0ff */
[----:B------:R-:W-:-:S13]  /*00a0*/  ISETP.GE.AND P0, PT, R4, UR6, PT ;  /* 0x0000000604007c0c */ /* 0x000fda000bf06270 */
[----:B------:R-:W-:Y:S05]  /*00b0*/  @P0 EXIT ;  /* 0x000000000000094d */ /* 0x000fea0003800000 */
[----:B------:R-:W-:Y:S01]  /*00c0*/  IMAD.MOV R5, RZ, RZ, -R4 ;  /* 0x000000ffff057224 */ /* 0x000fe200078e0a04 */
[----:B------:R-:W0:Y:S01]  /*00d0*/  LDCU.64 UR8, c[0x0][0x358] ;  /* 0x00006b00ff0877ac */ /* 0x000e220008000a00 */
[----:B------:R-:W-:Y:S01]  /*00e0*/  BSSY.RECONVERGENT B0, `(.L_x_0) ;  /* 0x0000020000007945 */ /* 0x000fe20003800200 */
[----:B------:R-:W-:Y:S02]  /*00f0*/  HFMA2 R9, -RZ, RZ, 0, 0 ;  /* 0x00000000ff097431 */ /* 0x000fe400000001ff */
[----:B------:R-:W-:Y:S01]  /*0100*/  IMAD.MOV.U32 R0, RZ, RZ, RZ ;  /* 0x000000ffff007224 */ /* 0x000fe200078e00ff */
[----:B------:R-:W-:Y:S01]  /*0110*/  VIADDMNMX R5, R5, UR6, R6, PT ;  /* 0x0000000605057c46 */ /* 0x000fe2000b800106 */
[----:B------:R-:W-:-:S03]  /*0120*/  IMAD.WIDE R2, R6, 0x4, RZ ;  /* 0x0000000406027825 */ /* 0x000fc600078e02ff */
[----:B------:R-:W-:-:S13]  /*0130*/  ISETP.GE.AND P0, PT, R5, 0x1, PT ;  /* 0x000000010500780c */ /* 0x000fda0003f06270 */
[----:B0-----:R-:W-:Y:S05]  /*0140*/  @!P0 BRA `(.L_x_1) ;  /* 0x0000000000648947 */ /* 0x001fea0003800000 */
[----:B------:R-:W0:Y:S01]  /*0150*/  LDC.64 R10, c[0x0][0x380] ;  /* 0x0000e000ff0a7b82 */ /* 0x000e220000000a00 */
[----:B------:R-:W-:Y:S01]  /*0160*/  MOV R0, RZ ;  /* 0x000000ff00007202 */ /* 0x000fe20000000f00 */
[----:B------:R-:W-:-:S06]  /*0170*/  IMAD.MOV.U32 R9, RZ, RZ, RZ ;  /* 0x000000ffff097224 */ /* 0x000fcc00078e00ff */
[----:B------:R-:W1:Y:S08]  /*0180*/  LDC.64 R14, c[0x0][0x388] ;  /* 0x0000e200ff0e7b82 */ /* 0x000e700000000a00 */
[----:B------:R-:W2:Y:S01]  /*0190*/  LDC R8, c[0x0][0x394] ;  /* 0x0000e500ff087b82 */ /* 0x000ea20000000800 */
[----:B0-----:R-:W-:-:S04]  /*01a0*/  IMAD.WIDE R10, R7, 0x4, R10 ;  /* 0x00000004070a7825 */ /* 0x001fc800078e020a */
[----:B------:R-:W-:-:S04]  /*01b0*/  IMAD.WIDE R12, R6, 0x4, R10 ;  /* 0x00000004060c7825 */ /* 0x000fc800078e020a */
[----:B-1----:R-:W-:-:S07]  /*01c0*/  IMAD.WIDE R14, R7, 0x4, R14 ;  /* 0x00000004070e7825 */ /* 0x002fce00078e020e */
.L_x_2:
[----:B------:R-:W-:-:S04]  /*01d0*/  IMAD.WIDE R18, R9, 0x4, R10 ;  /* 0x0000000409127825 */ /* 0x000fc800078e020a */
[----:B------:R-:W-:Y:S02]  /*01e0*/  IMAD.WIDE R20, R0, 0x4, R12 ;  /* 0x0000000400147825 */ /* 0x000fe400078e020c */
[----:B------:R-:W3:Y:S04]  /*01f0*/  LDG.E R19, desc[UR8][R18.64] ;  /* 0x0000000812137981 */ /* 0x000ee8000c1e1900 */
[----:B------:R-:W3:Y:S01]  /*0200*/  LDG.E R20, desc[UR8][R20.64] ;  /* 0x0000000814147981 */ /* 0x000ee2000c1e1900 */
[----:B--2---:R-:W-:Y:S01]  /*0210*/  IMAD.MOV.U32 R6, RZ, RZ, R8 ;  /* 0x000000ffff067224 */ /* 0x004fe200078e0008 */
[----:B---3--:R-:W-:-:S13]  /*0220*/  FSETP.GEU.AND P0, PT, R19, R20, PT ;  /* 0x000000141300720b */ /* 0x008fda0003f0e000 */
[C---:B------:R-:W-:Y:S01]  /*0230*/  @!P0 IADD3 R17, PT, PT, R9.reuse, R0, RZ ;  /* 0x0000000009118210 */ /* 0x040fe20007ffe0ff */
[----:B------:R-:W-:-:S04]  /*0240*/  @!P0 VIADD R9, R9, 0x1 ;  /* 0x0000000109098836 */ /* 0x000fc80000000000 */
[--C-:B------:R-:W-:Y:S01]  /*0250*/  @!P0 IMAD.WIDE R16, R17, 0x4, R14.reuse ;  /* 0x0000000411108825 */ /* 0x100fe200078e020e */
[----:B------:R-:W-:Y:S02]  /*0260*/  @P0 IADD3 R23, PT, PT, R9, R0, RZ ;  /* 0x0000000009170210 */ /* 0x000fe40007ffe0ff */
[----:B------:R-:W-:Y:S02]  /*0270*/  @P0 IADD3 R0, PT, PT, R0, 0x1, RZ ;  /* 0x0000000100000810 */ /* 0x000fe40007ffe0ff */
[----:B------:R0:W-:Y:S01]  /*0280*/  @!P0 STG.E desc[UR8][R16.64], R19 ;  /* 0x0000001310008986 */ /* 0x0001e2000c101908 */
[----:B------:R-:W-:Y:S01]  /*0290*/  @P0 IMAD.WIDE R22, R23, 0x4, R14 ;  /* 0x0000000417160825 */ /* 0x000fe200078e020e */
[----:B------:R-:W-:-:S04]  /*02a0*/  ISETP.LT.AND P1, PT, R9, R6, PT ;  /* 0x000000060900720c */ /* 0x000fc80003f21270 */
[----:B------:R0:W-:Y:S01]  /*02b0*/  @P0 STG.E desc[UR8][R22.64], R20 ;  /* 0x0000001416000986 */ /* 0x0001e2000c101908 */
[----:B------:R-:W-:-:S13]  /*02c0*/  ISETP.GE.AND P0, PT, R0, R5, PT ;  /* 0x000000050000720c */ /* 0x000fda0003f06270 */
[----:B0-----:R-:W-:Y:S05]  /*02d0*/  @!P0 BRA P1, `(.L_x_2) ;  /* 0xfffffffc00bc8947 */ /* 0x001fea000083ffff */
.L_x_1:
[----:B------:R-:W-:Y:S05]  /*02e0*/  BSYNC.RECONVERGENT B0 ;  /* 0x0000000000007941 */ /* 0x000fea0003800200 */
.L_x_0:
[----:B------:R-:W-:Y:S01]  /*02f0*/  ISETP.GE.AND P0, PT, R9, R6, PT ;  /* 0x000000060900720c */ /* 0x000fe20003f06270 */
[----:B------:R-:W-:-:S12]  /*0300*/  BSSY.RECONVERGENT B0, `(.L_x_3) ;  /* 0x0000039000007945 */ /* 0x000fd80003800200 */
[----:B------:R-:W-:Y:S05]  /*0310*/  @P0 BRA `(.L_x_4) ;  /* 0x0000000000dc0947 */ /* 0x000fea0003800000 */
[----:B------:R-:W0:Y:S01]  /*0320*/  LDC R8, c[0x0][0x394] ;  /* 0x0000e500ff087b82 */ /* 0x000e220000000800 */
[--C-:B------:R-:W-:Y:S01]  /*0330*/  IMAD.IADD R10, R6, 0x1, -R9.reuse ;  /* 0x00000001060a7824 */ /* 0x100fe200078e0a09 */
[----:B------:R-:W-:Y:S01]  /*0340*/  IADD3 R11, PT, PT, R9, -R6, RZ ;  /* 0x80000006090b7210 */ /* 0x000fe20007ffe0ff */
[----:B------:R-:W-:Y:S03]  /*0350*/  BSSY.RECONVERGENT B1, `(.L_x_5) ;  /* 0x0000015000017945 */ /* 0x000fe60003800200 */
[----:B------:R-:W-:Y:S02]  /*0360*/  LOP3.LUT P0, R10, R10, 0x3, RZ, 0xc0, !PT ;  /* 0x000000030a0a7812 */ /* 0x000fe4000780c0ff */
[----:B------:R-:W-:Y:S01]  /*0370*/  ISETP.GT.U32.AND P1, PT, R11, -0x4, PT ;  /* 0xfffffffc0b00780c */ /* 0x000fe20003f24070 */
[----:B------:R-:W-:-:S10]  /*0380*/  IMAD.MOV.U32 R11, RZ, RZ, R9 ;  /* 0x000000ffff0b7224 */ /* 0x000fd400078e0009 */
[----:B------:R-:W-:Y:S05]  /*0390*/  @!P0 BRA `(.L_x_6) ;  /* 0x0000000000408947 */ /* 0x000fea0003800000 */
[----:B------:R-:W1:Y:S01]  /*03a0*/  LDC.64 R12, c[0x0][0x388] ;  /* 0x0000e200ff0c7b82 */ /* 0x000e620000000a00 */
[----:B------:R-:W-:Y:S01]  /*03b0*/  IADD3 R10, PT, PT, -R10, RZ, RZ ;  /* 0x000000ff0a0a7210 */ /* 0x000fe20007ffe1ff */
[----:B------:R-:W-:Y:S01]  /*03c0*/  IMAD.IADD R21, R9, 0x1, R0 ;  /* 0x0000000109157824 */ /* 0x000fe200078e0200 */
[----:B------:R-:W-:-:S05]  /*03d0*/  MOV R11, R9 ;  /* 0x00000009000b7202 */ /* 0x000fca0000000f00 */
[----:B------:R-:W2:Y:S01]  /*03e0*/  LDC.64 R14, c[0x0][0x380] ;  /* 0x0000e000ff0e7b82 */ /* 0x000ea20000000a00 */
[----:B-1----:R-:W-:-:S04]  /*03f0*/  IMAD.WIDE R12, R7, 0x4, R12 ;  /* 0x00000004070c7825 */ /* 0x002fc800078e020c */
[----:B--2---:R-:W-:-:S07]  /*0400*/  IMAD.WIDE R14, R7, 0x4, R14 ;  /* 0x00000004070e7825 */ /* 0x004fce00078e020e */
.L_x_7:
[----:B-1----:R-:W-:-:S06]  /*0410*/  IMAD.WIDE R18, R11, 0x4, R14 ;  /* 0x000000040b127825 */ /* 0x002fcc00078e020e */
[----:B------:R-:W2:Y:S01]  /*0420*/  LDG.E R19, desc[UR8][R18.64] ;  /* 0x0000000812137981 */ /* 0x000ea2000c1e1900 */
[----:B------:R-:W-:Y:S01]  /*0430*/  IMAD.WIDE R16, R21, 0x4, R12 ;  /* 0x0000000415107825 */ /* 0x000fe200078e020c */
[----:B------:R-:W-:-:S03]  /*0440*/  IADD3 R11, PT, PT, R11, 0x1, RZ ;  /* 0x000000010b0b7810 */ /* 0x000fc60007ffe0ff */
[----:B------:R-:W-:Y:S02]  /*0450*/  VIADD R10, R10, 0x1 ;  /* 0x000000010a0a7836 */ /* 0x000fe40000000000 */
[----:B------:R-:W-:-:S03]  /*0460*/  VIADD R21, R21, 0x1 ;  /* 0x0000000115157836 */ /* 0x000fc60000000000 */
[----:B------:R-:W-:Y:S01]  /*0470*/  ISETP.NE.AND P0, PT, R10, RZ, PT ;  /* 0x000000ff0a00720c */ /* 0x000fe20003f05270 */
[----:B--2---:R1:W-:-:S12]  /*0480*/  STG.E desc[UR8][R16.64], R19 ;  /* 0x0000001310007986 */ /* 0x0043d8000c101908 */
[----:B------:R-:W-:Y:S05]  /*0490*/  @P0 BRA `(.L_x_7) ;  /* 0xfffffffc00dc0947 */ /* 0x000fea000383ffff */
.L_x_6:
[----:B------:R-:W-:Y:S05]  /*04a0*/  BSYNC.RECONVERGENT B1 ;  /* 0x0000000000017941 */ /* 0x000fea0003800200 */
.L_x_5:
[----:B0-----:R-:W-:Y:S01]  /*04b0*/  MOV R9, R8 ;  /* 0x0000000800097202 */ /* 0x001fe20000000f00 */
[----:B------:R-:W-:Y:S06]  /*04c0*/  @P1 BRA `(.L_x_4) ;  /* 0x0000000000701947 */ /* 0x000fec0003800000 */
[----:B------:R-:W0:Y:S01]  /*04d0*/  LDCU.128 UR4, c[0x0][0x380] ;  /* 0x00007000ff0477ac */ /* 0x000e220008000c00 */
[----:B------:R-:W-:Y:S02]  /*04e0*/  HFMA2 R15, -RZ, RZ, 0, 0 ;  /* 0x00000000ff0f7431 */ /* 0x000fe400000001ff */
[----:B------:R-:W-:Y:S01]  /*04f0*/  IMAD.MOV.U32 R14, RZ, RZ, 0x8 ;  /* 0x00000008ff0e7424 */ /* 0x000fe200078e00ff */
[----:B------:R-:W-:Y:S01]  /*0500*/  BSSY.RECONVERGENT B1, `(.L_x_8) ;  /* 0x0000017000017945 */ /* 0x000fe20003800200 */
[C---:B------:R-:W-:Y:S01]  /*0510*/  IMAD.IADD R9, R11.reuse, 0x1, -R6 ;  /* 0x000000010b097824 */ /* 0x040fe200078e0a06 */
[----:B------:R-:W-:Y:S01]  /*0520*/  IADD3 R21, PT, PT, R11, R0, RZ ;  /* 0x000000000b157210 */ /* 0x000fe20007ffe0ff */
[----:B------:R-:W-:-:S03]  /*0530*/  IMAD.WIDE R14, R7, 0x4, R14 ;  /* 0x00000004070e7825 */ /* 0x000fc600078e020e */
[C---:B0-----:R-:W-:Y:S02]  /*0540*/  IADD3 R12, P0, PT, R14.reuse, UR4, RZ ;  /* 0x000000040e0c7c10 */ /* 0x041fe4000ff1e0ff */
[----:B------:R-:W-:Y:S02]  /*0550*/  IADD3 R14, P1, PT, R14, UR6, RZ ;  /* 0x000000060e0e7c10 */ /* 0x000fe4000ff3e0ff */
[C---:B------:R-:W-:Y:S02]  /*0560*/  IADD3.X R13, PT, PT, R15.reuse, UR5, RZ, P0, !PT ;  /* 0x000000050f0d7c10 */ /* 0x040fe400087fe4ff */
[----:B------:R-:W-:-:S09]  /*0570*/  IADD3.X R15, PT, PT, R15, UR7, RZ, P1, !PT ;  /* 0x000000070f0f7c10 */ /* 0x000fd20008ffe4ff */
.L_x_9:
[----:B-1----:R-:W-:-:S05]  /*0580*/  IMAD.WIDE R16, R11, 0x4, R12 ;  /* 0x000000040b107825 */ /* 0x002fca00078e020c */
[----:B0-----:R-:W2:Y:S01]  /*0590*/  LDG.E R23, desc[UR8][R16.64+-0x8] ;  /* 0xfffff80810177981 */ /* 0x001ea2000c1e1900 */
[----:B------:R-:W-:-:S05]  /*05a0*/  IMAD.WIDE R18, R21, 0x4, R14 ;  /* 0x0000000415127825 */ /* 0x000fca00078e020e */
[----:B--2---:R0:W-:Y:S04]  /*05b0*/  STG.E desc[UR8][R18.64+-0x8], R23 ;  /* 0xfffff81712007986 */ /* 0x0041e8000c101908 */
[----:B------:R-:W2:Y:S04]  /*05c0*/  LDG.E R25, desc[UR8][R16.64+-0x4] ;  /* 0xfffffc0810197981 */ /* 0x000ea8000c1e1900 */
[----:B--2---:R0:W-:Y:S04]  /*05d0*/  STG.E desc[UR8][R18.64+-0x4], R25 ;  /* 0xfffffc1912007986 */ /* 0x0041e8000c101908 */
[----:B------:R-:W2:Y:S04]  /*05e0*/  LDG.E R27, desc[UR8][R16.64] ;  /* 0x00000008101b7981 */ /* 0x000ea8000c1e1900 */
[----:B--2---:R0:W-:Y:S04]  /*05f0*/  STG.E desc[UR8][R18.64], R27 ;  /* 0x0000001b12007986 */ /* 0x0041e8000c101908 */
[----:B------:R-:W2:Y:S01]  /*0600*/  LDG.E R29, desc[UR8][R16.64+0x4] ;  /* 0x00000408101d7981 */ /* 0x000ea2000c1e1900 */
[----:B------:R-:W-:Y:S01]  /*0610*/  VIADD R9, R9, 0x4 ;  /* 0x0000000409097836 */ /* 0x000fe20000000000 */
[----:B------:R-:W-:Y:S01]  /*0620*/  IADD3 R11, PT, PT, R11, 0x4, RZ ;  /* 0x000000040b0b7810 */ /* 0x000fe20007ffe0ff */
[----:B------:R-:W-:-:S03]  /*0630*/  VIADD R21, R21, 0x4 ;  /* 0x0000000415157836 */ /* 0x000fc60000000000 */
[----:B------:R-:W-:Y:S01]  /*0640*/  ISETP.NE.AND P0, PT, R9, RZ, PT ;  /* 0x000000ff0900720c */ /* 0x000fe20003f05270 */
[----:B--2---:R0:W-:-:S12]  /*0650*/  STG.E desc[UR8][R18.64+0x4], R29 ;  /* 0x0000041d12007986 */ /* 0x0041d8000c101908 */
[----:B------:R-:W-:Y:S05]  /*0660*/  @P0 BRA `(.L_x_9) ;  /* 0xfffffffc00c40947 */ /* 0x000fea000383ffff */
[----:B------:R-:W-:Y:S05]  /*0670*/  BSYNC.RECONVERGENT B1 ;  /* 0x0000000000017941 */ /* 0x000fea0003800200 */
.L_x_8:
[----:B------:R-:W-:-:S07]  /*0680*/  MOV R9, R8 ;  /* 0x0000000800097202 */ /* 0x000fce0000000f00 */
.L_x_4:
[----:B------:R-:W-:Y:S05]  /*0690*/  BSYNC.RECONVERGENT B0 ;  /* 0x0000000000007941 */ /* 0x000fea0003800200 */
.L_x_3:
[----:B------:R-:W-:Y:S01]  /*06a0*/  ISETP.GE.AND P0, PT, R0, R5, PT ;  /* 0x000000050000720c */ /* 0x000fe20003f06270 */
[----:B------:R-:W-:-:S12]  /*06b0*/  BSSY.RECONVERGENT B0, `(.L_x_10) ;  /* 0x0000035000007945 */ /* 0x000fd80003800200 */
[----:B------:R-:W-:Y:S05]  /*06c0*/  @P0 BRA `(.L_x_11) ;  /* 0x0000000000cc0947 */ /* 0x000fea0003800000 */
[C---:B------:R-:W-:Y:S01]  /*06d0*/  IMAD.IADD R8, R5.reuse, 0x1, -R0 ;  /* 0x0000000105087824 */ /* 0x040fe200078e0a00 */
[----:B------:R-:W-:Y:S01]  /*06e0*/  IADD3 R10, PT, PT, -R5, R0, RZ ;  /* 0x00000000050a7210 */ /* 0x000fe20007ffe1ff */
[----:B------:R-:W-:Y:S03]  /*06f0*/  BSSY.RECONVERGENT B1, `(.L_x_12) ;  /* 0x0000015000017945 */ /* 0x000fe60003800200 */
[----:B------:R-:W-:Y:S02]  /*0700*/  LOP3.LUT P1, R8, R8, 0x3, RZ, 0xc0, !PT ;  /* 0x0000000308087812 */ /* 0x000fe4000782c0ff */
[----:B------:R-:W-:-:S11]  /*0710*/  ISETP.GT.U32.AND P0, PT, R10, -0x4, PT ;  /* 0xfffffffc0a00780c */ /* 0x000fd60003f04070 */
[----:B------:R-:W-:Y:S05]  /*0720*/  @!P1 BRA `(.L_x_13) ;  /* 0x0000000000449947 */ /* 0x000fea0003800000 */
[----:B------:R-:W2:Y:S01]  /*0730*/  LDC.64 R12, c[0x0][0x388] ;  /* 0x0000e200ff0c7b82 */ /* 0x000ea20000000a00 */
[----:B------:R-:W3:Y:S01]  /*0740*/  LDCU.64 UR4, c[0x0][0x380] ;  /* 0x00007000ff0477ac */ /* 0x000ee20008000a00 */
[----:B------:R-:W-:Y:S01]  /*0750*/  IMAD.WIDE R10, R7, 0x4, R2 ;  /* 0x00000004070a7825 */ /* 0x000fe200078e0202 */
[----:B01----:R-:W-:-:S03]  /*0760*/  IADD3 R19, PT, PT, R0, R9, RZ ;  /* 0x0000000900137210 */ /* 0x003fc60007ffe0ff */
[----:B------:R-:W-:Y:S01]  /*0770*/  IMAD.MOV R8, RZ, RZ, -R8 ;  /* 0x000000ffff087224 */ /* 0x000fe200078e0a08 */
[----:B---3--:R-:W-:-:S04]  /*0780*/  IADD3 R10, P1, PT, R10, UR4, RZ ;  /* 0x000000040a0a7c10 */ /* 0x008fc8000ff3e0ff */
[----:B------:R-:W-:Y:S01]  /*0790*/  IADD3.X R11, PT, PT, R11, UR5, RZ, P1, !PT ;  /* 0x000000050b0b7c10 */ /* 0x000fe20008ffe4ff */
[----:B--2---:R-:W-:-:S08]  /*07a0*/  IMAD.WIDE R16, R7, 0x4, R12 ;  /* 0x0000000407107825 */ /* 0x004fd000078e020c */
.L_x_14:
[----:B--2---:R-:W-:-:S06]  /*07b0*/  IMAD.WIDE R14, R0, 0x4, R10 ;  /* 0x00000004000e7825 */ /* 0x004fcc00078e020a */
[----:B------:R-:W2:Y:S01]  /*07c0*/  LDG.E R15, desc[UR8][R14.64] ;  /* 0x000000080e0f7981 */ /* 0x000ea2000c1e1900 */
[C---:B------:R-:W-:Y:S01]  /*07d0*/  IMAD.WIDE R12, R19.reuse, 0x4, R16 ;  /* 0x00000004130c7825 */ /* 0x040fe200078e0210 */
[----:B------:R-:W-:-:S03]  /*07e0*/  IADD3 R19, PT, PT, R19, 0x1, RZ ;  /* 0x0000000113137810 */ /* 0x000fc60007ffe0ff */
[----:B------:R-:W-:Y:S02]  /*07f0*/  VIADD R8, R8, 0x1 ;  /* 0x0000000108087836 */ /* 0x000fe40000000000 */
[----:B------:R-:W-:-:S03]  /*0800*/  VIADD R0, R0, 0x1 ;  /* 0x0000000100007836 */ /* 0x000fc60000000000 */
[----:B------:R-:W-:Y:S01]  /*0810*/  ISETP.NE.AND P1, PT, R8, RZ, PT ;  /* 0x000000ff0800720c */ /* 0x000fe20003f25270 */
[----:B--2---:R2:W-:-:S12]  /*0820*/  STG.E desc[UR8][R12.64], R15 ;  /* 0x0000000f0c007986 */ /* 0x0045d8000c101908 */
[----:B------:R-:W-:Y:S05]  /*0830*/  @P1 BRA `(.L_x_14) ;  /* 0xfffffffc00dc1947 */ /* 0x000fea000383ffff */
.L_x_13:
[----:B------:R-:W-:Y:S05]  /*0840*/  BSYNC.RECONVERGENT B1 ;  /* 0x0000000000017941 */ /* 0x000fea0003800200 */
.L_x_12:
[----:B------:R-:W-:Y:S05]  /*0850*/  @P0 BRA `(.L_x_11) ;  /* 0x0000000000680947 */ /* 0x000fea0003800000 */
[----:B------:R-:W3:Y:S01]  /*0860*/  LDC.64 R10, c[0x0][0x388] ;  /* 0x0000e200ff0a7b82 */ /* 0x000ee20000000a00 */
[----:B------:R-:W4:Y:S01]  /*0870*/  LDCU.64 UR4, c[0x0][0x380] ;  /* 0x00007000ff0477ac */ /* 0x000f220008000a00 */
[----:B------:R-:W-:Y:S01]  /*0880*/  IMAD.WIDE R2, R7, 0x4, R2 ;  /* 0x0000000407027825 */ /* 0x000fe200078e0202 */
[----:B------:R-:W-:Y:S02]  /*0890*/  IADD3 R5, PT, PT, -R5, R0, RZ ;  /* 0x0000000005057210 */ /* 0x000fe40007ffe1ff */
[----:B--2---:R-:W-:Y:S02]  /*08a0*/  IADD3 R15, PT, PT, R0, R9, RZ ;  /* 0x00000009000f7210 */ /* 0x004fe40007ffe0ff */
[----:B----4-:R-:W-:-:S04]  /*08b0*/  IADD3 R2, P2, PT, R2, UR4, RZ ;  /* 0x0000000402027c10 */ /* 0x010fc8000ff5e0ff */
[----:B------:R-:W-:Y:S01]  /*08c0*/  IADD3 R2, P0, PT, R2, 0x8, RZ ;  /* 0x0000000802027810 */ /* 0x000fe20007f1e0ff */
[----:B---3--:R-:W-:-:S03]  /*08d0*/  IMAD.WIDE R10, R7, 0x4, R10 ;  /* 0x00000004070a7825 */ /* 0x008fc600078e020a */
[----:B------:R-:W-:Y:S02]  /*08e0*/  IADD3.X R3, PT, PT, RZ, UR5, R3, P0, P2 ;  /* 0x00000005ff037c10 */ /* 0x000fe400087e4403 */
[----:B------:R-:W-:-:S05]  /*08f0*/  IADD3 R10, P1, PT, R10, 0x8, RZ ;  /* 0x000000080a0a7810 */ /* 0x000fca0007f3e0ff */
[----:B------:R-:W-:-:S08]  /*0900*/  IMAD.X R11, RZ, RZ, R11, P1 ;  /* 0x000000ffff0b7224 */ /* 0x000fd000008e060b */
.L_x_15:
[----:B------:R-:W-:-:S05]  /*0910*/  IMAD.WIDE R8, R0, 0x4, R2 ;  /* 0x0000000400087825 */ /* 0x000fca00078e0202 */
[----:B-1-3--:R-:W2:Y:S01]  /*0920*/  LDG.E R17, desc[UR8][R8.64+-0x8] ;  /* 0xfffff80808117981 */ /* 0x00aea2000c1e1900 */
[----:B------:R-:W-:-:S05]  /*0930*/  IMAD.WIDE R12, R15, 0x4, R10 ;  /* 0x000000040f0c7825 */ /* 0x000fca00078e020a */
[----:B--2---:R3:W-:Y:S04]  /*0940*/  STG.E desc[UR8][R12.64+-0x8], R17 ;  /* 0xfffff8110c007986 */ /* 0x0047e8000c101908 */
[----:B0-----:R-:W2:Y:S04]  /*0950*/  LDG.E R19, desc[UR8][R8.64+-0x4] ;  /* 0xfffffc0808137981 */ /* 0x001ea8000c1e1900 */
        /* <DEDUP_REMOVED lines=10> */
.L_x_11:
[----:B------:R-:W-:Y:S05]  /*0a00*/  BSYNC.RECONVERGENT B0 ;  /* 0x0000000000007941 */ /* 0x000fea0003800200 */
.L_x_10:
[----:B------:R-:W4:Y:S02]  /*0a10*/  LDCU UR4, c[0x0][0x390] ;  /* 0x00007200ff0477ac */ /* 0x000f240008000800 */
[----:B----4-:R-:W-:-:S04]  /*0a20*/  VIADDMNMX R6, R4, R6, UR4, PT ;  /* 0x0000000404067e46 */ /* 0x010fc8000b800106 */
[----:B------:R-:W-:-:S13]  /*0a30*/  ISETP.GE.AND P0, PT, R7, R6, PT ;  /* 0x000000060700720c */ /* 0x000fda0003f06270 */
[----:B------:R-:W-:Y:S05]  /*0a40*/  @P0 EXIT ;  /* 0x000000000000094d */ /* 0x000fea0003800000 */
[C---:B------:R-:W-:Y:S01]  /*0a50*/  IADD3 R0, PT, PT, -R7.reuse, R6, RZ ;  /* 0x0000000607007210 */ /* 0x040fe20007ffe1ff */
[----:B------:R-:W-:Y:S01]  /*0a60*/  IMAD.IADD R2, R7, 0x1, -R6 ;  /* 0x0000000107027824 */ /* 0x000fe200078e0a06 */
[----:B------:R-:W-:Y:S02]  /*0a70*/  BSSY.RECONVERGENT B0, `(.L_x_16) ;  /* 0x000000f000007945 */ /* 0x000fe40003800200 */
[----:B------:R-:W-:Y:S02]  /*0a80*/  LOP3.LUT P0, R0, R0, 0x3, RZ, 0xc0, !PT ;  /* 0x0000000300007812 */ /* 0x000fe4000780c0ff */
[----:B------:R-:W-:-:S11]  /*0a90*/  ISETP.GT.U32.AND P1, PT, R2, -0x4, PT ;  /* 0xfffffffc0200780c */ /* 0x000fd60003f24070 */
[----:B------:R-:W-:Y:S05]  /*0aa0*/  @!P0 BRA `(.L_x_17) ;  /* 0x00000000002c8947 */ /* 0x000fea0003800000 */
[----:B------:R-:W4:Y:S01]  /*0ab0*/  LDC.64 R8, c[0x0][0x380] ;  /* 0x0000e000ff087b82 */ /* 0x000f220000000a00 */
[----:B------:R-:W-:-:S07]  /*0ac0*/  IADD3 R0, PT, PT, -R0, RZ, RZ ;  /* 0x000000ff00007210 */ /* 0x000fce0007ffe1ff */
[----:B------:R-:W0:Y:S02]  /*0ad0*/  LDC.64 R10, c[0x0][0x388] ;  /* 0x0000e200ff0a7b82 */ /* 0x000e240000000a00 */
.L_x_18:
[----:B0-----:R-:W-:-:S06]  /*0ae0*/  IMAD.WIDE R4, R7, 0x4, R10 ;  /* 0x0000000407047825 */ /* 0x001fcc00078e020a */
[----:B------:R-:W5:Y:S01]  /*0af0*/  LDG.E R5, desc[UR8][R4.64] ;  /* 0x0000000804057981 */ /* 0x000f62000c1e1900 */
[C---:B----4-:R-:W-:Y:S01]  /*0b00*/  IMAD.WIDE R2, R7.reuse, 0x4, R8 ;  /* 0x0000000407027825 */ /* 0x050fe200078e0208 */
[----:B------:R-:W-:-:S03]  /*0b10*/  IADD3 R7, PT, PT, R7, 0x1, RZ ;  /* 0x0000000107077810 */ /* 0x000fc60007ffe0ff */
[----:B------:R-:W-:-:S05]  /*0b20*/  VIADD R0, R0, 0x1 ;  /* 0x0000000100007836 */ /* 0x000fca0000000000 */
[----:B------:R-:W-:Y:S01]  /*0b30*/  ISETP.NE.AND P0, PT, R0, RZ, PT ;  /* 0x000000ff0000720c */ /* 0x000fe20003f05270 */
[----:B-----5:R0:W-:-:S12]  /*0b40*/  STG.E desc[UR8][R2.64], R5 ;  /* 0x0000000502007986 */ /* 0x0201d8000c101908 */
[----:B------:R-:W-:Y:S05]  /*0b50*/  @P0 BRA `(.L_x_18) ;  /* 0xfffffffc00e00947 */ /* 0x000fea000383ffff */
.L_x_17:
[----:B------:R-:W-:Y:S05]  /*0b60*/  BSYNC.RECONVERGENT B0 ;  /* 0x0000000000007941 */ /* 0x000fea0003800200 */
.L_x_16:
[----:B------:R-:W-:Y:S05]  /*0b70*/  @P1 EXIT ;  /* 0x000000000000194d */ /* 0x000fea0003800000 */
[----:B------:R-:W4:Y:S01]  /*0b80*/  LDCU.128 UR4, c[0x0][0x380] ;  /* 0x00007000ff0477ac */ /* 0x000f220008000c00 */
[----:B------:R-:W-:Y:S01]  /*0b90*/  IMAD.IADD R6, R7, 0x1, -R6 ;  /* 0x0000000107067824 */ /* 0x000fe200078e0a06 */
[----:B----4-:R-:W-:Y:S02]  /*0ba0*/  UIADD3 UR6, UP0, UPT, UR6, 0x8, URZ ;  /* 0x0000000806067890 */ /* 0x010fe4000ff1e0ff */
[----:B------:R-:W-:Y:S02]  /*0bb0*/  UIADD3 UR4, UP1, UPT, UR4, 0x8, URZ ;  /* 0x0000000804047890 */ /* 0x000fe4000ff3e0ff */
[----:B------:R-:W-:Y:S02]  /*0bc0*/  UIADD3.X UR7, UPT, UPT, URZ, UR7, URZ, UP0, !UPT ;  /* 0x00000007ff077290 */ /* 0x000fe400087fe4ff */
[----:B------:R-:W-:-:S12]  /*0bd0*/  UIADD3.X UR5, UPT, UPT, URZ, UR5, URZ, UP1, !UPT ;  /* 0x00000005ff057290 */ /* 0x000fd80008ffe4ff */
.L_x_19:
[----:B0-----:R-:W-:Y:S01]  /*0be0*/  MOV R2, UR6 ;  /* 0x0000000600027c02 */ /* 0x001fe20008000f00 */
[----:B------:R-:W-:-:S04]  /*0bf0*/  IMAD.U32 R3, RZ, RZ, UR7 ;  /* 0x00000007ff037e24 */ /* 0x000fc8000f8e00ff */
[----:B------:R-:W-:-:S05]  /*0c00*/  IMAD.WIDE R2, R7, 0x4, R2 ;  /* 0x0000000407027825 */ /* 0x000fca00078e0202 */
[----:B----4-:R-:W4:Y:S01]  /*0c10*/  LDG.E R9, desc[UR8][R2.64+-0x8] ;  /* 0xfffff80802097981 */ /* 0x010f22000c1e1900 */
[----:B------:R-:W-:Y:S01]  /*0c20*/  MOV R4, UR4 ;  /* 0x0000000400047c02 */ /* 0x000fe20008000f00 */
[----:B------:R-:W-:-:S04]  /*0c30*/  IMAD.U32 R5, RZ, RZ, UR5 ;  /* 0x00000005ff057e24 */ /* 0x000fc8000f8e00ff */
[----:B------:R-:W-:-:S05]  /*0c40*/  IMAD.WIDE R4, R7, 0x4, R4 ;  /* 0x0000000407047825 */ /* 0x000fca00078e0204 */
[----:B----4-:R4:W-:Y:S04]  /*0c50*/  STG.E desc[UR8][R4.64+-0x8], R9 ;  /* 0xfffff80904007986 */ /* 0x0109e8000c101908 */
[----:B------:R-:W5:Y:S04]  /*0c60*/  LDG.E R11, desc[UR8][R2.64+-0x4] ;  /* 0xfffffc08020b7981 */ /* 0x000f68000c1e1900 */
[----:B-----5:R4:W-:Y:S04]  /*0c70*/  STG.E desc[UR8][R4.64+-0x4], R11 ;  /* 0xfffffc0b04007986 */ /* 0x0209e8000c101908 */
[----:B--23--:R-:W2:Y:S04]  /*0c80*/  LDG.E R13, desc[UR8][R2.64] ;  /* 0x00000008020d7981 */ /* 0x00cea8000c1e1900 */
[----:B--2---:R4:W-:Y:S04]  /*0c90*/  STG.E desc[UR8][R4.64], R13 ;  /* 0x0000000d04007986 */ /* 0x0049e8000c101908 */
[----:B------:R-:W2:Y:S01]  /*0ca0*/  LDG.E R15, desc[UR8][R2.64+0x4] ;  /* 0x00000408020f7981 */ /* 0x000ea2000c1e1900 */
[----:B------:R-:W-:Y:S01]  /*0cb0*/  IADD3 R6, PT, PT, R6, 0x4, RZ ;  /* 0x0000000406067810 */ /* 0x000fe20007ffe0ff */
[----:B------:R-:W-:-:S03]  /*0cc0*/  VIADD R7, R7, 0x4 ;  /* 0x0000000407077836 */ /* 0x000fc60000000000 */
[----:B------:R-:W-:Y:S01]  /*0cd0*/  ISETP.NE.AND P0, PT, R6, RZ, PT ;  /* 0x000000ff0600720c */ /* 0x000fe20003f05270 */
[----:B--2---:R4:W-:-:S12]  /*0ce0*/  STG.E desc[UR8][R4.64+0x4], R15 ;  /* 0x0000040f04007986 */ /* 0x0049d8000c101908 */
[----:B------:R-:W-:Y:S05]  /*0cf0*/  @P0 BRA `(.L_x_19) ;  /* 0xfffffffc00b80947 */ /* 0x000fea000383ffff */
[----:B------:R-:W-:Y:S05]  /*0d00*/  EXIT ;  /* 0x000000000000794d */ /* 0x000fea0003800000 */
.L_x_20:
[----:B------:R-:W-:-:S00]  /*0d10*/  BRA `(.L_x_20) ;  /* 0xfffffffc00fc7947 */ /* 0x000fc0000383ffff */
[----:B------:R-:W-:-:S00]  /*0d20*/  NOP ;  /* 0x0000000000007918 */ /* 0x000fc00000000000 */
        /* <DEDUP_REMOVED lines=13> */
.L_x_21:


//--------------------- .nv.shared.reserved.0     --------------------------
	.section	.nv.shared.reserved.0,"aw",@nobits
	.weak		__nv_reservedSMEM_offset_0_alias
	.size		__nv_reservedSMEM_offset_0_alias, 0, 64
	.other		__nv_reservedSMEM_offset_0_alias,@"STO_CUDA_RESERVED_SHARED STV_DEFAULT"
__nv_reservedSMEM_offset_0_alias:
	.zero		0
	.zero		64


//--------------------- .nv.constant0._Z10merge_sortPfS_ii --------------------------
	.section	.nv.constant0._Z10merge_sortPfS_ii,"a",@progbits
	.sectionflags	@""
	.align	4
.nv.constant0._Z10merge_sortPfS_ii:
	.zero		920


//--------------------- SYMBOLS --------------------------

	.type		.nv.reservedSmem.offset0,@object
	.size		.nv.reservedSmem.offset0,0x4
